	.headerflags	@"EF_CUDA_TEXMODE_UNIFIED EF_CUDA_64BIT_ADDRESS EF_CUDA_ACCELERATORS EF_CUDA_SM90 EF_CUDA_VIRTUAL_SM(EF_CUDA_SM90)"
	.elftype	@"ET_EXEC"


//--------------------- .nv.info                  --------------------------
	.section	.nv.info,"",@"SHT_CUDA_INFO"
	.align	4


	//----- nvinfo : EIATTR_REGCOUNT
	.align		4
        /*0000*/ 	.byte	0x04, 0x2f
        /*0002*/ 	.short	(.L_3 - .L_2)
	.align		4
.L_2:
        /*0004*/ 	.word	index@(triton_poi_fused__native_batch_norm_legit_no_training_convolution_relu_threshold_backward_1)
        /*0008*/ 	.word	0x0000001a


	//----- nvinfo : EIATTR_MIN_STACK_SIZE
	.align		4
.L_3:
        /*000c*/ 	.byte	0x04, 0x12
        /*000e*/ 	.short	(.L_5 - .L_4)
	.align		4
.L_4:
        /*0010*/ 	.word	index@(triton_poi_fused__native_batch_norm_legit_no_training_convolution_relu_threshold_backward_1)
        /*0014*/ 	.word	0x00000000


	//----- nvinfo : EIATTR_FRAME_SIZE
	.align		4
.L_5:
        /*0018*/ 	.byte	0x04, 0x11
        /*001a*/ 	.short	(.L_7 - .L_6)
	.align		4
.L_6:
        /*001c*/ 	.word	index@(triton_poi_fused__native_batch_norm_legit_no_training_convolution_relu_threshold_backward_1)
        /*0020*/ 	.word	0x00000000


	//----- nvinfo : EIATTR_MIN_STACK_SIZE
	.align		4
.L_7:
        /*0024*/ 	.byte	0x04, 0x12
        /*0026*/ 	.short	(.L_9 - .L_8)
	.align		4
.L_8:
        /*0028*/ 	.word	index@(triton_poi_fused__native_batch_norm_legit_no_training_convolution_relu_threshold_backward_1)
        /*002c*/ 	.word	0x00000000
.L_9:


//--------------------- .nv.info.triton_poi_fused__native_batch_norm_legit_no_training_convolution_relu_threshold_backward_1 --------------------------
	.section	.nv.info.triton_poi_fused__native_batch_norm_legit_no_training_convolution_relu_threshold_backward_1,"",@"SHT_CUDA_INFO"
	.sectionflags	@""
	.align	4


	//----- nvinfo : EIATTR_CUDA_API_VERSION
	.align		4
        /*0000*/ 	.byte	0x04, 0x37
        /*0002*/ 	.short	(.L_11 - .L_10)
.L_10:
        /*0004*/ 	.word	0x0000007c


	//----- nvinfo : EIATTR_KPARAM_INFO
	.align		4
.L_11:
        /*0008*/ 	.byte	0x04, 0x17
        /*000a*/ 	.short	(.L_13 - .L_12)
.L_12:
        /*000c*/ 	.word	0x00000000
        /*0010*/ 	.short	0x0008
        /*0012*/ 	.short	0x0040
        /*0014*/ 	.byte	0x00, 0xf0, 0x11, 0x00


	//----- nvinfo : EIATTR_KPARAM_INFO
	.align		4
.L_13:
        /*0018*/ 	.byte	0x04, 0x17
        /*001a*/ 	.short	(.L_15 - .L_14)
.L_14:
        /*001c*/ 	.word	0x00000000
        /*0020*/ 	.short	0x0007
        /*0022*/ 	.short	0x0038
        /*0024*/ 	.byte	0x00, 0xf4, 0x21, 0x00


	//----- nvinfo : EIATTR_KPARAM_INFO
	.align		4
.L_15:
        /*0028*/ 	.byte	0x04, 0x17
        /*002a*/ 	.short	(.L_17 - .L_16)
.L_16:
        /*002c*/ 	.word	0x00000000
        /*0030*/ 	.short	0x0006
        /*0032*/ 	.short	0x0030
        /*0034*/ 	.byte	0x00, 0xf4, 0x21, 0x00


	//----- nvinfo : EIATTR_KPARAM_INFO
	.align		4
.L_17:
        /*0038*/ 	.byte	0x04, 0x17
        /*003a*/ 	.short	(.L_19 - .L_18)
.L_18:
        /*003c*/ 	.word	0x00000000
        /*0040*/ 	.short	0x0005
        /*0042*/ 	.short	0x0028
        /*0044*/ 	.byte	0x00, 0xf4, 0x21, 0x00


	//----- nvinfo : EIATTR_KPARAM_INFO
	.align		4
.L_19:
        /*0048*/ 	.byte	0x04, 0x17
        /*004a*/ 	.short	(.L_21 - .L_20)
.L_20:
        /*004c*/ 	.word	0x00000000
        /*0050*/ 	.short	0x0004
        /*0052*/ 	.short	0x0020
        /*0054*/ 	.byte	0x00, 0xf4, 0x21, 0x00


	//----- nvinfo : EIATTR_KPARAM_INFO
	.align		4
.L_21:
        /*0058*/ 	.byte	0x04, 0x17
        /*005a*/ 	.short	(.L_23 - .L_22)
.L_22:
        /*005c*/ 	.word	0x00000000
        /*0060*/ 	.short	0x0003
        /*0062*/ 	.short	0x0018
        /*0064*/ 	.byte	0x00, 0xf4, 0x21, 0x00


	//----- nvinfo : EIATTR_KPARAM_INFO
	.align		4
.L_23:
        /*0068*/ 	.byte	0x04, 0x17
        /*006a*/ 	.short	(.L_25 - .L_24)
.L_24:
        /*006c*/ 	.word	0x00000000
        /*0070*/ 	.short	0x0002
        /*0072*/ 	.short	0x0010
        /*0074*/ 	.byte	0x00, 0xf4, 0x21, 0x00


	//----- nvinfo : EIATTR_KPARAM_INFO
	.align		4
.L_25:
        /*0078*/ 	.byte	0x04, 0x17
        /*007a*/ 	.short	(.L_27 - .L_26)
.L_26:
        /*007c*/ 	.word	0x00000000
        /*0080*/ 	.short	0x0001
        /*0082*/ 	.short	0x0008
        /*0084*/ 	.byte	0x00, 0xf4, 0x21, 0x00


	//----- nvinfo : EIATTR_KPARAM_INFO
	.align		4
.L_27:
        /*0088*/ 	.byte	0x04, 0x17
        /*008a*/ 	.short	(.L_29 - .L_28)
.L_28:
        /*008c*/ 	.word	0x00000000
        /*0090*/ 	.short	0x0000
        /*0092*/ 	.short	0x0000
        /*0094*/ 	.byte	0x00, 0xf4, 0x21, 0x00


	//----- nvinfo : EIATTR_SPARSE_MMA_MASK
	.align		4
.L_29:
        /*0098*/ 	.byte	0x03, 0x50
        /*009a*/ 	.short	0x0000


	//----- nvinfo : EIATTR_MAXREG_COUNT
	.align		4
        /*009c*/ 	.byte	0x03, 0x1b
        /*009e*/ 	.short	0x00ff


	//----- nvinfo : EIATTR_EXIT_INSTR_OFFSETS
	.align		4
        /*00a0*/ 	.byte	0x04, 0x1c
        /*00a2*/ 	.short	(.L_31 - .L_30)


	//   ....[0]....
.L_30:
        /*00a4*/ 	.word	0x00000590


	//   ....[1]....
        /*00a8*/ 	.word	0x000005b0


	//----- nvinfo : EIATTR_REQNTID
	.align		4
.L_31:
        /*00ac*/ 	.byte	0x04, 0x10
        /*00ae*/ 	.short	(.L_33 - .L_32)
.L_32:
        /*00b0*/ 	.word	0x00000080
        /*00b4*/ 	.word	0x00000001
        /*00b8*/ 	.word	0x00000001


	//----- nvinfo : EIATTR_CBANK_PARAM_SIZE
	.align		4
.L_33:
        /*00bc*/ 	.byte	0x03, 0x19
        /*00be*/ 	.short	0x0044


	//----- nvinfo : EIATTR_PARAM_CBANK
	.align		4
        /*00c0*/ 	.byte	0x04, 0x0a
        /*00c2*/ 	.short	(.L_35 - .L_34)
	.align		4
.L_34:
        /*00c4*/ 	.word	index@(.nv.constant0.triton_poi_fused__native_batch_norm_legit_no_training_convolution_relu_threshold_backward_1)
        /*00c8*/ 	.short	0x0210
        /*00ca*/ 	.short	0x0044


	//----- nvinfo : EIATTR_SW_WAR
	.align		4
.L_35:
        /*00cc*/ 	.byte	0x04, 0x36
        /*00ce*/ 	.short	(.L_37 - .L_36)
.L_36:
        /*00d0*/ 	.word	0x00000008
.L_37:


//--------------------- .nv.callgraph             --------------------------
	.section	.nv.callgraph,"",@"SHT_CUDA_CALLGRAPH"
	.align	4
	.sectionentsize	8
	.align		4
        /*0000*/ 	.word	0x00000000
	.align		4
        /*0004*/ 	.word	0xffffffff
	.align		4
        /*0008*/ 	.word	0x00000000
	.align		4
        /*000c*/ 	.word	0xfffffffe
	.align		4
        /*0010*/ 	.word	0x00000000
	.align		4
        /*0014*/ 	.word	0xfffffffd
	.align		4
        /*0018*/ 	.word	0x00000000
	.align		4
        /*001c*/ 	.word	0xfffffffc


//--------------------- .nv.constant4             --------------------------
	.section	.nv.constant4,"a",@progbits
	.align	8
	.align		8
.nv.constant4:
        /*0000*/ 	.dword	_$_str
	.align		8
        /*0008*/ 	.dword	_$_str_$_2


//--------------------- .text.triton_poi_fused__native_batch_norm_legit_no_training_convolution_relu_threshold_backward_1 --------------------------
	.section	.text.triton_poi_fused__native_batch_norm_legit_no_training_convolution_relu_threshold_backward_1,"ax",@progbits
	.align	128
        .global         triton_poi_fused__native_batch_norm_legit_no_training_convolution_relu_threshold_backward_1
        .type           triton_poi_fused__native_batch_norm_legit_no_training_convolution_relu_threshold_backward_1,@function
        .size           triton_poi_fused__native_batch_norm_legit_no_training_convolution_relu_threshold_backward_1,(.L_x_1 - triton_poi_fused__native_batch_norm_legit_no_training_convolution_relu_threshold_backward_1)
        .other          triton_poi_fused__native_batch_norm_legit_no_training_convolution_relu_threshold_backward_1,@"STO_CUDA_ENTRY STV_DEFAULT"
triton_poi_fused__native_batch_norm_legit_no_training_convolution_relu_threshold_backward_1:
.text.triton_poi_fused__native_batch_norm_legit_no_training_convolution_relu_threshold_backward_1:
[----:B------:R-:W0:Y:S01]  /*0000*/  LDC R1, c[0x0][0x28] ;  /* 0x00000a00ff017b82 */ /* 0x000e220000000800 */
[----:B------:R-:W1:Y:S01]  /*0010*/  S2R R0, SR_TID.X ;  /* 0x0000000000007919 */ /* 0x000e620000002100 */
[----:B------:R-:W-:Y:S01]  /*0020*/  CS2R R14, SRZ ;  /* 0x00000000000e7805 */ /* 0x000fe2000001ff00 */
[----:B------:R-:W-:-:S05]  /*0030*/  ULDC.64 UR4, c[0x0][0x208] ;  /* 0x0000820000047ab9 */ /* 0x000fca0000000a00 */
[----:B------:R-:W2:Y:S01]  /*0040*/  LDC.64 R16, c[0x0][0x218] ;  /* 0x00008600ff107b82 */ /* 0x000ea20000000a00 */
[----:B------:R-:W3:Y:S07]  /*0050*/  S2R R5, SR_CTAID.X ;  /* 0x0000000000057919 */ /* 0x000eee0000002500 */
[----:B------:R-:W4:Y:S08]  /*0060*/  LDC.64 R22, c[0x0][0x210] ;  /* 0x00008400ff167b82 */ /* 0x000f300000000a00 */
[----:B------:R-:W5:Y:S08]  /*0070*/  LDC.64 R20, c[0x0][0x220] ;  /* 0x00008800ff147b82 */ /* 0x000f700000000a00 */
[----:B------:R-:W2:Y:S08]  /*0080*/  LDC.64 R8, c[0x0][0x230] ;  /* 0x00008c00ff087b82 */ /* 0x000eb00000000a00 */
[----:B------:R-:W2:Y:S01]  /*0090*/  LDC.64 R6, c[0x0][0x238] ;  /* 0x00008e00ff067b82 */ /* 0x000ea20000000a00 */
[----:B-1----:R-:W-:Y:S01]  /*00a0*/  IMAD.SHL.U32 R0, R0, 0x2, RZ ;  /* 0x0000000200007824 */ /* 0x002fe200078e00ff */
[----:B---3--:R-:W-:-:S02]  /*00b0*/  SHF.R.S32.HI R3, RZ, 0x17, R5 ;  /* 0x00000017ff037819 */ /* 0x008fc40000011405 */
[----:B------:R-:W-:Y:S02]  /*00c0*/  CS2R R12, SRZ ;  /* 0x00000000000c7805 */ /* 0x000fe4000001ff00 */
[----:B------:R-:W-:Y:S01]  /*00d0*/  CS2R R10, SRZ ;  /* 0x00000000000a7805 */ /* 0x000fe2000001ff00 */
[----:B------:R-:W-:Y:S01]  /*00e0*/  ULDC.64 UR6, c[0x0][0x248] ;  /* 0x0000920000067ab9 */ /* 0x000fe20000000a00 */
[----:B------:R-:W-:Y:S02]  /*00f0*/  LOP3.LUT R0, R0, 0xfe, RZ, 0xc0, !PT ;  /* 0x000000fe00007812 */ /* 0x000fe400078ec0ff */
[----:B------:R-:W-:-:S03]  /*0100*/  SGXT R3, R3, 0x1 ;  /* 0x000000010303781a */ /* 0x000fc60000000200 */
[----:B------:R-:W-:Y:S02]  /*0110*/  IMAD R0, R5, 0x100, R0 ;  /* 0x0000010005007824 */ /* 0x000fe400078e0200 */
[----:B------:R-:W1:Y:S03]  /*0120*/  LDC.64 R4, c[0x0][0x228] ;  /* 0x00008a00ff047b82 */ /* 0x000e660000000a00 */
[----:B------:R-:W-:Y:S02]  /*0130*/  LEA.HI R3, R3, R0, RZ, 0x6 ;  /* 0x0000000003037211 */ /* 0x000fe400078f30ff */
[----:B------:R-:W-:Y:S02]  /*0140*/  ISETP.GE.AND P0, PT, R0, 0x400, PT ;  /* 0x000004000000780c */ /* 0x000fe40003f06270 */
[----:B------:R-:W-:-:S04]  /*0150*/  SHF.R.S32.HI R3, RZ, 0x6, R3 ;  /* 0x00000006ff037819 */ /* 0x000fc80000011403 */
[----:B------:R-:W-:-:S04]  /*0160*/  LEA.HI R2, R3, R3, RZ, 0x2 ;  /* 0x0000000303027211 */ /* 0x000fc800078f10ff */
[----:B------:R-:W-:-:S05]  /*0170*/  LOP3.LUT R2, R2, 0xfffffffc, RZ, 0xc0, !PT ;  /* 0xfffffffc02027812 */ /* 0x000fca00078ec0ff */
[----:B------:R-:W-:-:S04]  /*0180*/  IMAD.IADD R19, R3, 0x1, -R2 ;  /* 0x0000000103137824 */ /* 0x000fc800078e0a02 */
[----:B-1----:R-:W-:-:S05]  /*0190*/  IMAD.WIDE R4, R19, 0x4, R4 ;  /* 0x0000000413047825 */ /* 0x002fca00078e0204 */
[----:B------:R-:W3:Y:S04]  /*01a0*/  @!P0 LDG.E.EL R15, desc[UR4][R4.64] ;  /* 0x00000004040f8981 */ /* 0x000ee8000c2e1900 */
[----:B------:R4:W3:Y:S01]  /*01b0*/  @!P0 LDG.E.EL R14, desc[UR4][R4.64] ;  /* 0x00000004040e8981 */ /* 0x0008e2000c2e1900 */
[----:B------:R-:W-:Y:S01]  /*01c0*/  CS2R R2, SRZ ;  /* 0x0000000000027805 */ /* 0x000fe2000001ff00 */
[----:B--2---:R-:W-:-:S05]  /*01d0*/  IMAD.WIDE R16, R19, 0x4, R16 ;  /* 0x0000000413107825 */ /* 0x004fca00078e0210 */
[----:B------:R-:W2:Y:S01]  /*01e0*/  @!P0 LDG.E.EL R13, desc[UR4][R16.64] ;  /* 0x00000004100d8981 */ /* 0x000ea2000c2e1900 */
[----:B----4-:R-:W-:-:S03]  /*01f0*/  IMAD.WIDE R4, R0, 0x4, R22 ;  /* 0x0000000400047825 */ /* 0x010fc600078e0216 */
[----:B------:R-:W4:Y:S01]  /*0200*/  @!P0 LDG.E.EL R12, desc[UR4][R16.64] ;  /* 0x00000004100c8981 */ /* 0x000f22000c2e1900 */
[----:B-----5:R-:W-:-:S03]  /*0210*/  IMAD.WIDE R22, R19, 0x4, R20 ;  /* 0x0000000413167825 */ /* 0x020fc600078e0214 */
[----:B------:R-:W4:Y:S01]  /*0220*/  @!P0 LDG.E.64 R2, desc[UR4][R4.64] ;  /* 0x0000000404028981 */ /* 0x000f22000c1e1b00 */
[----:B------:R-:W-:Y:S01]  /*0230*/  CS2R R20, SRZ ;  /* 0x0000000000147805 */ /* 0x000fe2000001ff00 */
[C---:B0-----:R-:W-:Y:S02]  /*0240*/  IMAD.WIDE R8, R19.reuse, 0x4, R8 ;  /* 0x0000000413087825 */ /* 0x041fe400078e0208 */
[----:B------:R-:W5:Y:S02]  /*0250*/  @!P0 LDG.E.EL R11, desc[UR4][R22.64] ;  /* 0x00000004160b8981 */ /* 0x000f64000c2e1900 */
[----:B------:R-:W-:Y:S02]  /*0260*/  IMAD.WIDE R6, R19, 0x4, R6 ;  /* 0x0000000413067825 */ /* 0x000fe400078e0206 */
[----:B------:R-:W2:Y:S01]  /*0270*/  @!P0 LDG.E.EL R10, desc[UR4][R22.64] ;  /* 0x00000004160a8981 */ /* 0x000ea2000c2e1900 */
[----:B------:R-:W-:-:S03]  /*0280*/  CS2R R18, SRZ ;  /* 0x0000000000127805 */ /* 0x000fc6000001ff00 */
[----:B------:R-:W2:Y:S04]  /*0290*/  @!P0 LDG.E.EL R21, desc[UR4][R8.64] ;  /* 0x0000000408158981 */ /* 0x000ea8000c2e1900 */
[----:B------:R-:W2:Y:S04]  /*02a0*/  @!P0 LDG.E.EL R20, desc[UR4][R8.64] ;  /* 0x0000000408148981 */ /* 0x000ea8000c2e1900 */
[----:B------:R-:W2:Y:S04]  /*02b0*/  @!P0 LDG.E.EL R19, desc[UR4][R6.64] ;  /* 0x0000000406138981 */ /* 0x000ea8000c2e1900 */
[----:B------:R0:W2:Y:S02]  /*02c0*/  @!P0 LDG.E.EL R18, desc[UR4][R6.64] ;  /* 0x0000000406128981 */ /* 0x0000a4000c2e1900 */
[----:B0-----:R-:W-:-:S02]  /*02d0*/  IMAD.MOV.U32 R6, RZ, RZ, 0x3e800000 ;  /* 0x3e800000ff067424 */ /* 0x001fc400078e00ff */
[----:B---3--:R-:W-:Y:S01]  /*02e0*/  FADD R15, R15, 9.9999997473787516356e-06 ;  /* 0x3727c5ac0f0f7421 */ /* 0x008fe20000000000 */
[----:B------:R-:W-:-:S03]  /*02f0*/  FADD R14, R14, 9.9999997473787516356e-06 ;  /* 0x3727c5ac0e0e7421 */ /* 0x000fc60000000000 */
[----:B------:R-:W0:Y:S08]  /*0300*/  MUFU.SQRT R16, R15 ;  /* 0x0000000f00107308 */ /* 0x000e300000002000 */
[----:B------:R-:W1:Y:S01]  /*0310*/  MUFU.SQRT R17, R14 ;  /* 0x0000000e00117308 */ /* 0x000e620000002000 */
[C---:B0-----:R-:W-:Y:S02]  /*0320*/  FSETP.GT.AND P1, PT, R16.reuse, 8.50705917302346158658e+37, PT ;  /* 0x7e8000001000780b */ /* 0x041fe40003f24000 */
[----:B------:R-:W-:-:S02]  /*0330*/  FSETP.GEU.AND P3, PT, R16, 1.175494350822287508e-38, PT ;  /* 0x008000001000780b */ /* 0x000fc40003f6e000 */
[C---:B-1----:R-:W-:Y:S02]  /*0340*/  FSETP.GT.AND P2, PT, R17.reuse, 8.50705917302346158658e+37, PT ;  /* 0x7e8000001100780b */ /* 0x042fe40003f44000 */
[----:B------:R-:W-:-:S07]  /*0350*/  FSETP.GEU.AND P4, PT, R17, 1.175494350822287508e-38, PT ;  /* 0x008000001100780b */ /* 0x000fce0003f8e000 */
[----:B------:R-:W-:-:S04]  /*0360*/  @P1 FMUL R16, R16, 0.25 ;  /* 0x3e80000010101820 */ /* 0x000fc80000400000 */
[----:B------:R-:W-:Y:S01]  /*0370*/  @!P3 FMUL R16, R16, 16777216 ;  /* 0x4b8000001010b820 */ /* 0x000fe20000400000 */
[----:B------:R-:W-:-:S04]  /*0380*/  @P2 FMUL R17, R17, 0.25 ;  /* 0x3e80000011112820 */ /* 0x000fc80000400000 */
[----:B------:R-:W-:Y:S01]  /*0390*/  @!P4 FMUL R17, R17, 16777216 ;  /* 0x4b8000001111c820 */ /* 0x000fe20000400000 */
[----:B------:R-:W0:Y:S01]  /*03a0*/  MUFU.RCP R16, R16 ;  /* 0x0000001000107308 */ /* 0x000e220000001000 */
[C---:B------:R-:W-:Y:S02]  /*03b0*/  FSEL R7, R6.reuse, 1, P1 ;  /* 0x3f80000006077808 */ /* 0x040fe40000800000 */
[----:B------:R-:W-:-:S05]  /*03c0*/  FSEL R6, R6, 1, P2 ;  /* 0x3f80000006067808 */ /* 0x000fca0001000000 */
[----:B------:R-:W1:Y:S01]  /*03d0*/  MUFU.RCP R17, R17 ;  /* 0x0000001100117308 */ /* 0x000e620000001000 */
[----:B------:R-:W-:Y:S01]  /*03e0*/  @!P3 FMUL R7, R7, 16777216 ;  /* 0x4b8000000707b820 */ /* 0x000fe20000400000 */
[----:B------:R-:W-:Y:S01]  /*03f0*/  @!P4 FMUL R6, R6, 16777216 ;  /* 0x4b8000000606c820 */ /* 0x000fe20000400000 */
[----:B----4-:R-:W-:Y:S01]  /*0400*/  FADD R3, R12, R3 ;  /* 0x000000030c037221 */ /* 0x010fe20000000000 */
[----:B--2---:R-:W-:Y:S01]  /*0410*/  FADD R2, R13, R2 ;  /* 0x000000020d027221 */ /* 0x004fe20000000000 */
[----:B0-----:R-:W-:Y:S02]  /*0420*/  FMUL R8, R16, R7 ;  /* 0x0000000710087220 */ /* 0x001fe40000400000 */
[----:B------:R-:W-:Y:S01]  /*0430*/  FADD R10, R3, -R10 ;  /* 0x8000000a030a7221 */ /* 0x000fe20000000000 */
[----:B-----5:R-:W-:Y:S01]  /*0440*/  FADD R11, R2, -R11 ;  /* 0x8000000b020b7221 */ /* 0x020fe20000000000 */
[----:B-1----:R-:W-:Y:S02]  /*0450*/  FMUL R9, R17, R6 ;  /* 0x0000000611097220 */ /* 0x002fe40000400000 */
[----:B------:R-:W0:Y:S01]  /*0460*/  LDC.64 R6, c[0x0][0x240] ;  /* 0x00009000ff067b82 */ /* 0x000e220000000a00 */
[----:B------:R-:W-:Y:S01]  /*0470*/  FMUL R11, R8, R11 ;  /* 0x0000000b080b7220 */ /* 0x000fe20000400000 */
[----:B------:R-:W-:-:S03]  /*0480*/  FMUL R10, R9, R10 ;  /* 0x0000000a090a7220 */ /* 0x000fc60000400000 */
[----:B------:R-:W-:Y:S01]  /*0490*/  FFMA R11, R11, R21, R18 ;  /* 0x000000150b0b7223 */ /* 0x000fe20000000012 */
[----:B------:R-:W-:-:S04]  /*04a0*/  FFMA R10, R10, R20, R19 ;  /* 0x000000140a0a7223 */ /* 0x000fc80000000013 */
[C---:B------:R-:W-:Y:S02]  /*04b0*/  FSETP.GEU.AND P2, PT, R11.reuse, RZ, PT ;  /* 0x000000ff0b00720b */ /* 0x040fe40003f4e000 */
[C---:B------:R-:W-:Y:S02]  /*04c0*/  FSETP.GEU.AND P1, PT, R10.reuse, RZ, PT ;  /* 0x000000ff0a00720b */ /* 0x040fe40003f2e000 */
[----:B------:R-:W-:Y:S02]  /*04d0*/  FSEL R12, R11, RZ, P2 ;  /* 0x000000ff0b0c7208 */ /* 0x000fe40001000000 */
[----:B------:R-:W-:Y:S02]  /*04e0*/  FSEL R13, R10, RZ, P1 ;  /* 0x000000ff0a0d7208 */ /* 0x000fe40000800000 */
[----:B------:R-:W-:Y:S02]  /*04f0*/  FSETP.GTU.AND P3, PT, R12, RZ, PT ;  /* 0x000000ff0c00720b */ /* 0x000fe40003f6c000 */
[----:B------:R-:W-:-:S02]  /*0500*/  FSETP.GTU.AND P2, PT, R13, RZ, PT ;  /* 0x000000ff0d00720b */ /* 0x000fc40003f4c000 */
[----:B------:R-:W-:Y:S01]  /*0510*/  IADD3 R8, P1, R0, UR6, RZ ;  /* 0x0000000600087c10 */ /* 0x000fe2000ff3e0ff */
[C---:B0-----:R-:W-:Y:S01]  /*0520*/  IMAD.WIDE R6, R0.reuse, 0x4, R6 ;  /* 0x0000000400067825 */ /* 0x041fe200078e0206 */
[----:B------:R-:W-:Y:S01]  /*0530*/  SEL R11, RZ, 0x100, P2 ;  /* 0x00000100ff0b7807 */ /* 0x000fe20001000000 */
[----:B------:R0:W-:Y:S01]  /*0540*/  @!P0 STG.E.64 desc[UR4][R4.64], R2 ;  /* 0x0000000204008986 */ /* 0x0001e2000c101b04 */
[----:B------:R-:W-:Y:S02]  /*0550*/  SEL R10, RZ, 0x1, P3 ;  /* 0x00000001ff0a7807 */ /* 0x000fe40001800000 */
[----:B------:R-:W-:Y:S01]  /*0560*/  LEA.HI.X.SX32 R9, R0, UR7, 0x1, P1 ;  /* 0x0000000700097c11 */ /* 0x000fe200088f0eff */
[----:B------:R0:W-:Y:S02]  /*0570*/  @!P0 STG.E.64 desc[UR4][R6.64], R12 ;  /* 0x0000000c06008986 */ /* 0x0001e4000c101b04 */
[----:B------:R-:W-:Y:S01]  /*0580*/  IMAD.IADD R11, R10, 0x1, R11 ;  /* 0x000000010a0b7824 */ /* 0x000fe200078e020b */
[----:B0-----:R-:W-:Y:S06]  /*0590*/  @P0 EXIT ;  /* 0x000000000000094d */ /* 0x001fec0003800000 */
[----:B------:R-:W-:Y:S01]  /*05a0*/  STG.E.U16 desc[UR4][R8.64], R11 ;  /* 0x0000000b08007986 */ /* 0x000fe2000c101504 */
[----:B------:R-:W-:Y:S05]  /*05b0*/  EXIT ;  /* 0x000000000000794d */ /* 0x000fea0003800000 */
.L_x_0:
[----:B------:R-:W-:-:S00]  /*05c0*/  BRA `(.L_x_0) ;  /* 0xfffffffc00fc7947 */ /* 0x000fc0000383ffff */
[----:B------:R-:W-:-:S00]  /*05d0*/  NOP ;  /* 0x0000000000007918 */ /* 0x000fc00000000000 */
        /* <DEDUP_REMOVED lines=10> */
.L_x_1:


//--------------------- .nv.global.init           --------------------------
	.section	.nv.global.init,"aw",@progbits
.nv.global.init:
	.type		_$_str,@object
	.size		_$_str,(_$_str_$_2 - _$_str)
_$_str:
        /*0000*/ 	.byte	0x5f, 0x5f, 0x43, 0x55, 0x44, 0x41, 0x5f, 0x46, 0x54, 0x5a, 0x00
	.type		_$_str_$_2,@object
	.size		_$_str_$_2,(.L_1 - _$_str_$_2)
_$_str_$_2:
        /*000b*/ 	.byte	0x5f, 0x5f, 0x43, 0x55, 0x44, 0x41, 0x5f, 0x50, 0x52, 0x45, 0x43, 0x5f, 0x53, 0x51, 0x52, 0x54
        /*001b*/ 	.byte	0x00
.L_1:


//--------------------- .nv.constant0.triton_poi_fused__native_batch_norm_legit_no_training_convolution_relu_threshold_backward_1 --------------------------
	.section	.nv.constant0.triton_poi_fused__native_batch_norm_legit_no_training_convolution_relu_threshold_backward_1,"a",@progbits
	.sectionflags	@""
	.align	4
.nv.constant0.triton_poi_fused__native_batch_norm_legit_no_training_convolution_relu_threshold_backward_1:
	.zero		596
